	.headerflags	@"EF_CUDA_TEXMODE_UNIFIED EF_CUDA_64BIT_ADDRESS EF_CUDA_ACCELERATORS EF_CUDA_SM90 EF_CUDA_VIRTUAL_SM(EF_CUDA_SM90)"
	.elftype	@"ET_EXEC"


//--------------------- .nv.info                  --------------------------
	.section	.nv.info,"",@"SHT_CUDA_INFO"
	.align	4


	//----- nvinfo : EIATTR_REGCOUNT
	.align		4
        /*0000*/ 	.byte	0x04, 0x2f
        /*0002*/ 	.short	(.L_3 - .L_2)
	.align		4
.L_2:
        /*0004*/ 	.word	index@(triton_poi_fused__native_batch_norm_legit_no_training_relu_11)
        /*0008*/ 	.word	0x00000012


	//----- nvinfo : EIATTR_MIN_STACK_SIZE
	.align		4
.L_3:
        /*000c*/ 	.byte	0x04, 0x12
        /*000e*/ 	.short	(.L_5 - .L_4)
	.align		4
.L_4:
        /*0010*/ 	.word	index@(triton_poi_fused__native_batch_norm_legit_no_training_relu_11)
        /*0014*/ 	.word	0x00000000


	//----- nvinfo : EIATTR_FRAME_SIZE
	.align		4
.L_5:
        /*0018*/ 	.byte	0x04, 0x11
        /*001a*/ 	.short	(.L_7 - .L_6)
	.align		4
.L_6:
        /*001c*/ 	.word	index@(triton_poi_fused__native_batch_norm_legit_no_training_relu_11)
        /*0020*/ 	.word	0x00000000


	//----- nvinfo : EIATTR_MIN_STACK_SIZE
	.align		4
.L_7:
        /*0024*/ 	.byte	0x04, 0x12
        /*0026*/ 	.short	(.L_9 - .L_8)
	.align		4
.L_8:
        /*0028*/ 	.word	index@(triton_poi_fused__native_batch_norm_legit_no_training_relu_11)
        /*002c*/ 	.word	0x00000000
.L_9:


//--------------------- .nv.info.triton_poi_fused__native_batch_norm_legit_no_training_relu_11 --------------------------
	.section	.nv.info.triton_poi_fused__native_batch_norm_legit_no_training_relu_11,"",@"SHT_CUDA_INFO"
	.sectionflags	@""
	.align	4


	//----- nvinfo : EIATTR_CUDA_API_VERSION
	.align		4
        /*0000*/ 	.byte	0x04, 0x37
        /*0002*/ 	.short	(.L_11 - .L_10)
.L_10:
        /*0004*/ 	.word	0x0000007c


	//----- nvinfo : EIATTR_KPARAM_INFO
	.align		4
.L_11:
        /*0008*/ 	.byte	0x04, 0x17
        /*000a*/ 	.short	(.L_13 - .L_12)
.L_12:
        /*000c*/ 	.word	0x00000000
        /*0010*/ 	.short	0x0006
        /*0012*/ 	.short	0x0030
        /*0014*/ 	.byte	0x00, 0xf0, 0x11, 0x00


	//----- nvinfo : EIATTR_KPARAM_INFO
	.align		4
.L_13:
        /*0018*/ 	.byte	0x04, 0x17
        /*001a*/ 	.short	(.L_15 - .L_14)
.L_14:
        /*001c*/ 	.word	0x00000000
        /*0020*/ 	.short	0x0005
        /*0022*/ 	.short	0x0028
        /*0024*/ 	.byte	0x00, 0xf4, 0x21, 0x00


	//----- nvinfo : EIATTR_KPARAM_INFO
	.align		4
.L_15:
        /*0028*/ 	.byte	0x04, 0x17
        /*002a*/ 	.short	(.L_17 - .L_16)
.L_16:
        /*002c*/ 	.word	0x00000000
        /*0030*/ 	.short	0x0004
        /*0032*/ 	.short	0x0020
        /*0034*/ 	.byte	0x00, 0xf4, 0x21, 0x00


	//----- nvinfo : EIATTR_KPARAM_INFO
	.align		4
.L_17:
        /*0038*/ 	.byte	0x04, 0x17
        /*003a*/ 	.short	(.L_19 - .L_18)
.L_18:
        /*003c*/ 	.word	0x00000000
        /*0040*/ 	.short	0x0003
        /*0042*/ 	.short	0x0018
        /*0044*/ 	.byte	0x00, 0xf4, 0x21, 0x00


	//----- nvinfo : EIATTR_KPARAM_INFO
	.align		4
.L_19:
        /*0048*/ 	.byte	0x04, 0x17
        /*004a*/ 	.short	(.L_21 - .L_20)
.L_20:
        /*004c*/ 	.word	0x00000000
        /*0050*/ 	.short	0x0002
        /*0052*/ 	.short	0x0010
        /*0054*/ 	.byte	0x00, 0xf4, 0x21, 0x00


	//----- nvinfo : EIATTR_KPARAM_INFO
	.align		4
.L_21:
        /*0058*/ 	.byte	0x04, 0x17
        /*005a*/ 	.short	(.L_23 - .L_22)
.L_22:
        /*005c*/ 	.word	0x00000000
        /*0060*/ 	.short	0x0001
        /*0062*/ 	.short	0x0008
        /*0064*/ 	.byte	0x00, 0xf4, 0x21, 0x00


	//----- nvinfo : EIATTR_KPARAM_INFO
	.align		4
.L_23:
        /*0068*/ 	.byte	0x04, 0x17
        /*006a*/ 	.short	(.L_25 - .L_24)
.L_24:
        /*006c*/ 	.word	0x00000000
        /*0070*/ 	.short	0x0000
        /*0072*/ 	.short	0x0000
        /*0074*/ 	.byte	0x00, 0xf4, 0x21, 0x00


	//----- nvinfo : EIATTR_SPARSE_MMA_MASK
	.align		4
.L_25:
        /*0078*/ 	.byte	0x03, 0x50
        /*007a*/ 	.short	0x0000


	//----- nvinfo : EIATTR_MAXREG_COUNT
	.align		4
        /*007c*/ 	.byte	0x03, 0x1b
        /*007e*/ 	.short	0x00ff


	//----- nvinfo : EIATTR_EXIT_INSTR_OFFSETS
	.align		4
        /*0080*/ 	.byte	0x04, 0x1c
        /*0082*/ 	.short	(.L_27 - .L_26)


	//   ....[0]....
.L_26:
        /*0084*/ 	.word	0x00000300


	//   ....[1]....
        /*0088*/ 	.word	0x00000320


	//----- nvinfo : EIATTR_REQNTID
	.align		4
.L_27:
        /*008c*/ 	.byte	0x04, 0x10
        /*008e*/ 	.short	(.L_29 - .L_28)
.L_28:
        /*0090*/ 	.word	0x00000080
        /*0094*/ 	.word	0x00000001
        /*0098*/ 	.word	0x00000001


	//----- nvinfo : EIATTR_CBANK_PARAM_SIZE
	.align		4
.L_29:
        /*009c*/ 	.byte	0x03, 0x19
        /*009e*/ 	.short	0x0034


	//----- nvinfo : EIATTR_PARAM_CBANK
	.align		4
        /*00a0*/ 	.byte	0x04, 0x0a
        /*00a2*/ 	.short	(.L_31 - .L_30)
	.align		4
.L_30:
        /*00a4*/ 	.word	index@(.nv.constant0.triton_poi_fused__native_batch_norm_legit_no_training_relu_11)
        /*00a8*/ 	.short	0x0210
        /*00aa*/ 	.short	0x0034


	//----- nvinfo : EIATTR_SW_WAR
	.align		4
.L_31:
        /*00ac*/ 	.byte	0x04, 0x36
        /*00ae*/ 	.short	(.L_33 - .L_32)
.L_32:
        /*00b0*/ 	.word	0x00000008
.L_33:


//--------------------- .nv.callgraph             --------------------------
	.section	.nv.callgraph,"",@"SHT_CUDA_CALLGRAPH"
	.align	4
	.sectionentsize	8
	.align		4
        /*0000*/ 	.word	0x00000000
	.align		4
        /*0004*/ 	.word	0xffffffff
	.align		4
        /*0008*/ 	.word	0x00000000
	.align		4
        /*000c*/ 	.word	0xfffffffe
	.align		4
        /*0010*/ 	.word	0x00000000
	.align		4
        /*0014*/ 	.word	0xfffffffd
	.align		4
        /*0018*/ 	.word	0x00000000
	.align		4
        /*001c*/ 	.word	0xfffffffc


//--------------------- .nv.constant4             --------------------------
	.section	.nv.constant4,"a",@progbits
	.align	8
	.align		8
.nv.constant4:
        /*0000*/ 	.dword	_$_str
	.align		8
        /*0008*/ 	.dword	_$_str_$_2


//--------------------- .text.triton_poi_fused__native_batch_norm_legit_no_training_relu_11 --------------------------
	.section	.text.triton_poi_fused__native_batch_norm_legit_no_training_relu_11,"ax",@progbits
	.align	128
        .global         triton_poi_fused__native_batch_norm_legit_no_training_relu_11
        .type           triton_poi_fused__native_batch_norm_legit_no_training_relu_11,@function
        .size           triton_poi_fused__native_batch_norm_legit_no_training_relu_11,(.L_x_1 - triton_poi_fused__native_batch_norm_legit_no_training_relu_11)
        .other          triton_poi_fused__native_batch_norm_legit_no_training_relu_11,@"STO_CUDA_ENTRY STV_DEFAULT"
triton_poi_fused__native_batch_norm_legit_no_training_relu_11:
.text.triton_poi_fused__native_batch_norm_legit_no_training_relu_11:
[----:B------:R-:W0:Y:S01]  /*0000*/  LDC R1, c[0x0][0x28] ;  /* 0x00000a00ff017b82 */ /* 0x000e220000000800 */
[----:B------:R-:W1:Y:S07]  /*0010*/  S2R R0, SR_TID.X ;  /* 0x0000000000007919 */ /* 0x000e6e0000002100 */
[----:B------:R-:W2:Y:S01]  /*0020*/  LDC.64 R8, c[0x0][0x220] ;  /* 0x00008800ff087b82 */ /* 0x000ea20000000a00 */
[----:B------:R-:W-:Y:S01]  /*0030*/  HFMA2.MMA R14, -RZ, RZ, 0, 0 ;  /* 0x00000000ff0e7435 */ /* 0x000fe200000001ff */
[----:B------:R-:W-:Y:S01]  /*0040*/  ULDC.64 UR4, c[0x0][0x208] ;  /* 0x0000820000047ab9 */ /* 0x000fe20000000a00 */
[----:B------:R-:W3:Y:S05]  /*0050*/  S2R R3, SR_CTAID.X ;  /* 0x0000000000037919 */ /* 0x000eea0000002500 */
[----:B------:R-:W4:Y:S08]  /*0060*/  LDC.64 R4, c[0x0][0x210] ;  /* 0x00008400ff047b82 */ /* 0x000f300000000a00 */
[----:B------:R-:W5:Y:S08]  /*0070*/  LDC.64 R6, c[0x0][0x218] ;  /* 0x00008600ff067b82 */ /* 0x000f700000000a00 */
[----:B------:R-:W5:Y:S01]  /*0080*/  LDC.64 R10, c[0x0][0x228] ;  /* 0x00008a00ff0a7b82 */ /* 0x000f620000000a00 */
[----:B-1----:R-:W-:-:S07]  /*0090*/  LOP3.LUT R0, R0, 0x7f, RZ, 0xc0, !PT ;  /* 0x0000007f00007812 */ /* 0x002fce00078ec0ff */
[----:B------:R-:W1:Y:S01]  /*00a0*/  LDC.64 R12, c[0x0][0x230] ;  /* 0x00008c00ff0c7b82 */ /* 0x000e620000000a00 */
[----:B---3--:R-:W-:Y:S02]  /*00b0*/  SHF.R.S32.HI R2, RZ, 0x18, R3 ;  /* 0x00000018ff027819 */ /* 0x008fe40000011403 */
[----:B------:R-:W-:Y:S02]  /*00c0*/  LEA R0, R3, R0, 0x7 ;  /* 0x0000000003007211 */ /* 0x000fe400078e38ff */
[----:B------:R-:W-:Y:S02]  /*00d0*/  SGXT R3, R2, 0x1 ;  /* 0x000000010203781a */ /* 0x000fe40000000200 */
[----:B------:R-:W-:Y:S02]  /*00e0*/  ISETP.GE.AND P0, PT, R0, 0x100, PT ;  /* 0x000001000000780c */ /* 0x000fe40003f06270 */
[----:B------:R-:W-:-:S04]  /*00f0*/  LEA.HI R3, R3, R0, RZ, 0x6 ;  /* 0x0000000003037211 */ /* 0x000fc800078f30ff */
[----:B------:R-:W-:-:S04]  /*0100*/  LOP3.LUT R3, R3, 0xffffffc0, RZ, 0xc0, !PT ;  /* 0xffffffc003037812 */ /* 0x000fc800078ec0ff */
[----:B------:R-:W-:-:S05]  /*0110*/  IADD3 R15, R0, -R3, RZ ;  /* 0x80000003000f7210 */ /* 0x000fca0007ffe0ff */
[----:B--2---:R-:W-:-:S05]  /*0120*/  IMAD.WIDE R8, R15, 0x4, R8 ;  /* 0x000000040f087825 */ /* 0x004fca00078e0208 */
[----:B------:R2:W3:Y:S01]  /*0130*/  @!P0 LDG.E.EL R14, desc[UR4][R8.64] ;  /* 0x00000004080e8981 */ /* 0x0004e2000c2e1900 */
[----:B------:R-:W-:Y:S01]  /*0140*/  CS2R R2, SRZ ;  /* 0x0000000000027805 */ /* 0x000fe2000001ff00 */
[----:B----4-:R-:W-:-:S04]  /*0150*/  IMAD.WIDE R4, R0, 0x4, R4 ;  /* 0x0000000400047825 */ /* 0x010fc800078e0204 */
[C---:B-----5:R-:W-:Y:S01]  /*0160*/  IMAD.WIDE R6, R15.reuse, 0x4, R6 ;  /* 0x000000040f067825 */ /* 0x060fe200078e0206 */
[----:B------:R4:W5:Y:S03]  /*0170*/  @!P0 LDG.E R2, desc[UR4][R4.64] ;  /* 0x0000000404028981 */ /* 0x000966000c1e1900 */
[C---:B0-2---:R-:W-:Y:S01]  /*0180*/  IMAD.WIDE R8, R15.reuse, 0x4, R10 ;  /* 0x000000040f087825 */ /* 0x045fe200078e020a */
[----:B------:R0:W5:Y:S03]  /*0190*/  @!P0 LDG.E.EL R3, desc[UR4][R6.64] ;  /* 0x0000000406038981 */ /* 0x000166000c2e1900 */
[----:B-1----:R-:W-:Y:S01]  /*01a0*/  IMAD.WIDE R10, R15, 0x4, R12 ;  /* 0x000000040f0a7825 */ /* 0x002fe200078e020c */
[----:B------:R-:W-:Y:S01]  /*01b0*/  CS2R R12, SRZ ;  /* 0x00000000000c7805 */ /* 0x000fe2000001ff00 */
[----:B----4-:R-:W1:Y:S05]  /*01c0*/  LDC.64 R4, c[0x0][0x238] ;  /* 0x00008e00ff047b82 */ /* 0x010e6a0000000a00 */
[----:B------:R-:W2:Y:S04]  /*01d0*/  @!P0 LDG.E.EL R12, desc[UR4][R8.64] ;  /* 0x00000004080c8981 */ /* 0x000ea8000c2e1900 */
[----:B------:R-:W2:Y:S01]  /*01e0*/  @!P0 LDG.E.EL R13, desc[UR4][R10.64] ;  /* 0x000000040a0d8981 */ /* 0x000ea2000c2e1900 */
[----:B0-----:R-:W-:Y:S01]  /*01f0*/  MOV R6, 0x3e800000 ;  /* 0x3e80000000067802 */ /* 0x001fe20000000f00 */
[----:B---3--:R-:W-:-:S04]  /*0200*/  FADD R14, R14, 9.9999997473787516356e-06 ;  /* 0x3727c5ac0e0e7421 */ /* 0x008fc80000000000 */
[----:B------:R-:W0:Y:S01]  /*0210*/  MUFU.SQRT R15, R14 ;  /* 0x0000000e000f7308 */ /* 0x000e220000002000 */
[----:B-----5:R-:W-:Y:S01]  /*0220*/  FADD R2, -R3, R2 ;  /* 0x0000000203027221 */ /* 0x020fe20000000100 */
[C---:B0-----:R-:W-:Y:S02]  /*0230*/  FSETP.GT.AND P1, PT, R15.reuse, 8.50705917302346158658e+37, PT ;  /* 0x7e8000000f00780b */ /* 0x041fe40003f24000 */
[----:B------:R-:W-:Y:S02]  /*0240*/  FSETP.GEU.AND P2, PT, R15, 1.175494350822287508e-38, PT ;  /* 0x008000000f00780b */ /* 0x000fe40003f4e000 */
[----:B------:R-:W-:-:S09]  /*0250*/  FSEL R6, R6, 1, P1 ;  /* 0x3f80000006067808 */ /* 0x000fd20000800000 */
[----:B------:R-:W-:Y:S02]  /*0260*/  @P1 FMUL R15, R15, 0.25 ;  /* 0x3e8000000f0f1820 */ /* 0x000fe40000400000 */
[----:B------:R-:W-:Y:S02]  /*0270*/  @!P2 FMUL R6, R6, 16777216 ;  /* 0x4b8000000606a820 */ /* 0x000fe40000400000 */
[----:B------:R-:W-:-:S06]  /*0280*/  @!P2 FMUL R15, R15, 16777216 ;  /* 0x4b8000000f0fa820 */ /* 0x000fcc0000400000 */
[----:B------:R-:W0:Y:S02]  /*0290*/  MUFU.RCP R15, R15 ;  /* 0x0000000f000f7308 */ /* 0x000e240000001000 */
[----:B0-----:R-:W-:-:S04]  /*02a0*/  FMUL R3, R15, R6 ;  /* 0x000000060f037220 */ /* 0x001fc80000400000 */
[----:B------:R-:W-:-:S04]  /*02b0*/  FMUL R2, R2, R3 ;  /* 0x0000000302027220 */ /* 0x000fc80000400000 */
[----:B--2---:R-:W-:Y:S01]  /*02c0*/  FFMA R12, R2, R12, R13 ;  /* 0x0000000c020c7223 */ /* 0x004fe2000000000d */
[----:B-1----:R-:W-:-:S04]  /*02d0*/  IMAD.WIDE R2, R0, 0x4, R4 ;  /* 0x0000000400027825 */ /* 0x002fc800078e0204 */
[----:B------:R-:W-:-:S04]  /*02e0*/  FSETP.GEU.AND P1, PT, R12, RZ, PT ;  /* 0x000000ff0c00720b */ /* 0x000fc80003f2e000 */
[----:B------:R-:W-:Y:S01]  /*02f0*/  FSEL R5, R12, RZ, P1 ;  /* 0x000000ff0c057208 */ /* 0x000fe20000800000 */
[----:B------:R-:W-:Y:S08]  /*0300*/  @P0 EXIT ;  /* 0x000000000000094d */ /* 0x000ff00003800000 */
[----:B------:R-:W-:Y:S01]  /*0310*/  STG.E desc[UR4][R2.64], R5 ;  /* 0x0000000502007986 */ /* 0x000fe2000c101904 */
[----:B------:R-:W-:Y:S05]  /*0320*/  EXIT ;  /* 0x000000000000794d */ /* 0x000fea0003800000 */
.L_x_0:
[----:B------:R-:W-:-:S00]  /*0330*/  BRA `(.L_x_0) ;  /* 0xfffffffc00fc7947 */ /* 0x000fc0000383ffff */
[----:B------:R-:W-:-:S00]  /*0340*/  NOP ;  /* 0x0000000000007918 */ /* 0x000fc00000000000 */
        /* <DEDUP_REMOVED lines=11> */
.L_x_1:


//--------------------- .nv.global.init           --------------------------
	.section	.nv.global.init,"aw",@progbits
.nv.global.init:
	.type		_$_str,@object
	.size		_$_str,(_$_str_$_2 - _$_str)
_$_str:
        /*0000*/ 	.byte	0x5f, 0x5f, 0x43, 0x55, 0x44, 0x41, 0x5f, 0x46, 0x54, 0x5a, 0x00
	.type		_$_str_$_2,@object
	.size		_$_str_$_2,(.L_1 - _$_str_$_2)
_$_str_$_2:
        /*000b*/ 	.byte	0x5f, 0x5f, 0x43, 0x55, 0x44, 0x41, 0x5f, 0x50, 0x52, 0x45, 0x43, 0x5f, 0x53, 0x51, 0x52, 0x54
        /*001b*/ 	.byte	0x00
.L_1:


//--------------------- .nv.constant0.triton_poi_fused__native_batch_norm_legit_no_training_relu_11 --------------------------
	.section	.nv.constant0.triton_poi_fused__native_batch_norm_legit_no_training_relu_11,"a",@progbits
	.sectionflags	@""
	.align	4
.nv.constant0.triton_poi_fused__native_batch_norm_legit_no_training_relu_11:
	.zero		580
